	.headerflags	@"EF_CUDA_TEXMODE_UNIFIED EF_CUDA_64BIT_ADDRESS EF_CUDA_SM80 EF_CUDA_VIRTUAL_SM(EF_CUDA_SM80)"
	.elftype	@"ET_EXEC"


//--------------------- .nv.info                  --------------------------
	.section	.nv.info,"",@"SHT_CUDA_INFO"
	.align	4


	//----- nvinfo : EIATTR_REGCOUNT
	.align		4
        /*0000*/ 	.byte	0x04, 0x2f
        /*0002*/ 	.short	(.L_1 - .L_0)
	.align		4
.L_0:
        /*0004*/ 	.word	index@(candidate0)
        /*0008*/ 	.word	0x0000001c


	//----- nvinfo : EIATTR_MAX_STACK_SIZE
	.align		4
.L_1:
        /*000c*/ 	.byte	0x04, 0x23
        /*000e*/ 	.short	(.L_3 - .L_2)
	.align		4
.L_2:
        /*0010*/ 	.word	index@(candidate0)
        /*0014*/ 	.word	0x00000000


	//----- nvinfo : EIATTR_MIN_STACK_SIZE
	.align		4
.L_3:
        /*0018*/ 	.byte	0x04, 0x12
        /*001a*/ 	.short	(.L_5 - .L_4)
	.align		4
.L_4:
        /*001c*/ 	.word	index@(candidate0)
        /*0020*/ 	.word	0x00000000


	//----- nvinfo : EIATTR_FRAME_SIZE
	.align		4
.L_5:
        /*0024*/ 	.byte	0x04, 0x11
        /*0026*/ 	.short	(.L_7 - .L_6)
	.align		4
.L_6:
        /*0028*/ 	.word	index@(candidate0)
        /*002c*/ 	.word	0x00000000
.L_7:


//--------------------- .nv.info.candidate0       --------------------------
	.section	.nv.info.candidate0,"",@"SHT_CUDA_INFO"
	.align	4


	//----- nvinfo : EIATTR_CUDA_API_VERSION
	.align		4
        /*0000*/ 	.byte	0x04, 0x37
        /*0002*/ 	.short	(.L_9 - .L_8)
.L_8:
        /*0004*/ 	.word	0x00000075


	//----- nvinfo : EIATTR_SW2861232_WAR
	.align		4
.L_9:
        /*0008*/ 	.byte	0x01, 0x35
	.zero		2


	//----- nvinfo : EIATTR_PARAM_CBANK
	.align		4
        /*000c*/ 	.byte	0x04, 0x0a
        /*000e*/ 	.short	(.L_11 - .L_10)
	.align		4
.L_10:
        /*0010*/ 	.word	index@(.nv.constant0.candidate0)
        /*0014*/ 	.short	0x0160
        /*0016*/ 	.short	0x0018


	//----- nvinfo : EIATTR_CBANK_PARAM_SIZE
	.align		4
.L_11:
        /*0018*/ 	.byte	0x03, 0x19
        /*001a*/ 	.short	0x0018


	//----- nvinfo : EIATTR_KPARAM_INFO
	.align		4
        /*001c*/ 	.byte	0x04, 0x17
        /*001e*/ 	.short	(.L_13 - .L_12)
.L_12:
        /*0020*/ 	.word	0x00000000
        /*0024*/ 	.short	0x0002
        /*0026*/ 	.short	0x0010
        /*0028*/ 	.byte	0x00, 0xf0, 0x21, 0x00


	//----- nvinfo : EIATTR_KPARAM_INFO
	.align		4
.L_13:
        /*002c*/ 	.byte	0x04, 0x17
        /*002e*/ 	.short	(.L_15 - .L_14)
.L_14:
        /*0030*/ 	.word	0x00000000
        /*0034*/ 	.short	0x0001
        /*0036*/ 	.short	0x0008
        /*0038*/ 	.byte	0x00, 0xf0, 0x21, 0x00


	//----- nvinfo : EIATTR_KPARAM_INFO
	.align		4
.L_15:
        /*003c*/ 	.byte	0x04, 0x17
        /*003e*/ 	.short	(.L_17 - .L_16)
.L_16:
        /*0040*/ 	.word	0x00000000
        /*0044*/ 	.short	0x0000
        /*0046*/ 	.short	0x0000
        /*0048*/ 	.byte	0x00, 0xf0, 0x21, 0x00


	//----- nvinfo : EIATTR_MAXREG_COUNT
	.align		4
.L_17:
        /*004c*/ 	.byte	0x03, 0x1b
        /*004e*/ 	.short	0x0080


	//----- nvinfo : EIATTR_EXIT_INSTR_OFFSETS
	.align		4
        /*0050*/ 	.byte	0x04, 0x1c
        /*0052*/ 	.short	(.L_19 - .L_18)


	//   ....[0]....
.L_18:
        /*0054*/ 	.word	0x00001490


	//----- nvinfo : EIATTR_MAX_THREADS
	.align		4
.L_19:
        /*0058*/ 	.byte	0x04, 0x05
        /*005a*/ 	.short	(.L_21 - .L_20)
.L_20:
        /*005c*/ 	.word	0x000001c0
        /*0060*/ 	.word	0x00000001
        /*0064*/ 	.word	0x00000001


	//----- nvinfo : EIATTR_CRS_STACK_SIZE
	.align		4
.L_21:
        /*0068*/ 	.byte	0x04, 0x1e
        /*006a*/ 	.short	(.L_23 - .L_22)
.L_22:
        /*006c*/ 	.word	0x00000000
.L_23:


//--------------------- .nv.rel.action            --------------------------
	.section	.nv.rel.action,"",@"SHT_CUDA_RELOCINFO"
	.align	8
	.sectionentsize	8
        /*0000*/ 	.byte	0x4b, 0x00, 0x00, 0x00, 0x00, 0x00, 0x00, 0x00, 0x00, 0x02, 0x02, 0x08, 0x10, 0x0a, 0x2f, 0x22
        /* <DEDUP_REMOVED lines=13> */


//--------------------- .nv.constant0.candidate0  --------------------------
	.section	.nv.constant0.candidate0,"a",@progbits
	.align	4
.nv.constant0.candidate0:
	.zero		376


//--------------------- .text.candidate0          --------------------------
	.section	.text.candidate0,"ax",@progbits
	.sectionflags	@"SHF_BARRIERS=1"
	.sectioninfo	@"SHI_REGISTERS=28"
	.align	128
        .global         candidate0
        .type           candidate0,@function
        .size           candidate0,(.L_x_17 - candidate0)
        .other          candidate0,@"STO_CUDA_ENTRY STV_DEFAULT"
candidate0:
.text.candidate0:
[----:B------:R-:W-:-:S02]  /*0000*/  IMAD.MOV.U32 R1, RZ, RZ, c[0x0][0x28] ;  /* 0x00000a00ff017624 */ /* 0x000fc400078e00ff */
[----:B------:R-:W0:Y:S01]  /*0010*/  S2R R11, SR_TID.X ;  /* 0x00000000000b7919 */ /* 0x000e220000002100 */
[----:B------:R-:W-:Y:S01]  /*0020*/  IMAD.MOV.U32 R6, RZ, RZ, RZ ;  /* 0x000000ffff067224 */ /* 0x000fe200078e00ff */
[----:B------:R-:W-:Y:S01]  /*0030*/  HFMA2.MMA R12, -RZ, RZ, 0, 0 ;  /* 0x00000000ff0c7435 */ /* 0x000fe200000001ff */
[----:B------:R-:W-:Y:S01]  /*0040*/  ULDC.64 UR4, c[0x0][0x118] ;  /* 0x0000460000047ab9 */ /* 0x000fe20000000a00 */
[----:B------:R-:W1:Y:S01]  /*0050*/  S2R R7, SR_CTAID.X ;  /* 0x0000000000077919 */ /* 0x000e620000002500 */
[----:B------:R-:W-:Y:S01]  /*0060*/  BSSY B0, `(.L_x_0) ;  /* 0x0000031000007945 */ /* 0x000fe20003800000 */
[----:B------:R-:W-:Y:S01]  /*0070*/  HFMA2.MMA R16, -RZ, RZ, 0, 0 ;  /* 0x00000000ff107435 */ /* 0x000fe200000001ff */
[C---:B0-----:R-:W-:Y:S01]  /*0080*/  IMAD.HI R2, R11.reuse, 0x2f149903, RZ ;  /* 0x2f1499030b027827 */ /* 0x041fe200078e02ff */
[----:B------:R-:W-:-:S03]  /*0090*/  IADD3 R5, R11, 0xd, RZ ;  /* 0x0000000d0b057810 */ /* 0x000fc60007ffe0ff */
[----:B-1----:R-:W-:Y:S01]  /*00a0*/  IMAD.HI R9, R7, -0x6db6db6d, R6 ;  /* 0x9249249307097827 */ /* 0x002fe200078e0206 */
[----:B------:R-:W-:-:S03]  /*00b0*/  SHF.R.U32.HI R3, RZ, 0x1f, R2 ;  /* 0x0000001fff037819 */ /* 0x000fc60000011602 */
[----:B------:R-:W-:Y:S01]  /*00c0*/  IMAD.HI R10, R5, 0x2f149903, RZ ;  /* 0x2f149903050a7827 */ /* 0x000fe200078e02ff */
[----:B------:R-:W-:Y:S02]  /*00d0*/  LEA.HI.SX32 R2, R2, R3, 0x1c ;  /* 0x0000000302027211 */ /* 0x000fe400078fe2ff */
[----:B------:R-:W-:Y:S02]  /*00e0*/  SHF.R.U32.HI R0, RZ, 0x1f, R9 ;  /* 0x0000001fff007819 */ /* 0x000fe40000011609 */
[----:B------:R-:W-:Y:S01]  /*00f0*/  IADD3 R3, R11, 0x1a, RZ ;  /* 0x0000001a0b037810 */ /* 0x000fe20007ffe0ff */
[----:B------:R-:W-:Y:S01]  /*0100*/  IMAD R13, R2, -0x57, R11 ;  /* 0xffffffa9020d7824 */ /* 0x000fe200078e020b */
[----:B------:R-:W-:-:S03]  /*0110*/  LEA.HI.SX32 R9, R9, R0, 0x1b ;  /* 0x0000000009097211 */ /* 0x000fc600078fdaff */
[----:B------:R-:W-:Y:S01]  /*0120*/  IMAD.HI R12, R13, -0x72c234f7, R12 ;  /* 0x8d3dcb090d0c7827 */ /* 0x000fe200078e020c */
[----:B------:R-:W-:-:S03]  /*0130*/  SHF.R.U32.HI R13, RZ, 0x1f, R10 ;  /* 0x0000001fff0d7819 */ /* 0x000fc6000001160a */
[----:B------:R-:W-:Y:S01]  /*0140*/  IMAD R8, R9, -0x38, R7 ;  /* 0xffffffc809087824 */ /* 0x000fe200078e0207 */
[----:B------:R-:W-:Y:S01]  /*0150*/  SHF.R.U32.HI R17, RZ, 0x1f, R12 ;  /* 0x0000001fff117819 */ /* 0x000fe2000001160c */
[----:B------:R-:W-:Y:S01]  /*0160*/  IMAD.HI R14, R3, 0x2f149903, RZ ;  /* 0x2f149903030e7827 */ /* 0x000fe200078e02ff */
[----:B------:R-:W-:Y:S02]  /*0170*/  LEA.HI.SX32 R13, R10, R13, 0x1c ;  /* 0x0000000d0a0d7211 */ /* 0x000fe400078fe2ff */
[----:B------:R-:W-:Y:S01]  /*0180*/  LEA.HI.SX32 R17, R12, R17, 0x1c ;  /* 0x000000110c117211 */ /* 0x000fe200078fe2ff */
[----:B------:R-:W-:Y:S01]  /*0190*/  IMAD.MOV.U32 R12, RZ, RZ, RZ ;  /* 0x000000ffff0c7224 */ /* 0x000fe200078e00ff */
[----:B------:R-:W-:Y:S01]  /*01a0*/  LOP3.LUT R0, R8, 0xfffffffe, RZ, 0xc0, !PT ;  /* 0xfffffffe08007812 */ /* 0x000fe200078ec0ff */
[----:B------:R-:W-:Y:S01]  /*01b0*/  IMAD R13, R13, -0x57, R5 ;  /* 0xffffffa90d0d7824 */ /* 0x000fe200078e0205 */
[----:B------:R-:W-:-:S03]  /*01c0*/  SHF.R.U32.HI R15, RZ, 0x1f, R14 ;  /* 0x0000001fff0f7819 */ /* 0x000fc6000001160e */
[----:B------:R-:W-:-:S05]  /*01d0*/  IMAD.IADD R10, R0, 0x1, R17 ;  /* 0x00000001000a7824 */ /* 0x000fca00078e0211 */
[----:B------:R-:W-:Y:S01]  /*01e0*/  ISETP.GE.AND P0, PT, R10, 0x1, PT ;  /* 0x000000010a00780c */ /* 0x000fe20003f06270 */
[----:B------:R-:W-:Y:S01]  /*01f0*/  IMAD.HI R10, R13, -0x72c234f7, R12 ;  /* 0x8d3dcb090d0a7827 */ /* 0x000fe200078e020c */
[----:B------:R-:W-:-:S04]  /*0200*/  LEA.HI.SX32 R13, R14, R15, 0x1c ;  /* 0x0000000f0e0d7211 */ /* 0x000fc800078fe2ff */
[----:B------:R-:W-:-:S07]  /*0210*/  SHF.R.U32.HI R15, RZ, 0x1f, R10 ;  /* 0x0000001fff0f7819 */ /* 0x000fce000001160a */
[----:B------:R-:W-:Y:S05]  /*0220*/  @!P0 BRA `(.L_x_1) ;  /* 0x0000014000008947 */ /* 0x000fea0003800000 */
[----:B------:R-:W-:Y:S02]  /*0230*/  IMAD.MOV.U32 R18, RZ, RZ, RZ ;  /* 0x000000ffff127224 */ /* 0x000fe400078e00ff */
[----:B------:R-:W-:-:S04]  /*0240*/  IMAD.MOV.U32 R19, RZ, RZ, R11 ;  /* 0x000000ffff137224 */ /* 0x000fc800078e000b */
[----:B------:R-:W-:-:S05]  /*0250*/  IMAD.HI R12, R11, -0x72c234f7, R18 ;  /* 0x8d3dcb090b0c7827 */ /* 0x000fca00078e0212 */
[----:B------:R-:W-:-:S04]  /*0260*/  SHF.R.U32.HI R19, RZ, 0x1f, R12 ;  /* 0x0000001fff137819 */ /* 0x000fc8000001160c */
[----:B------:R-:W-:Y:S02]  /*0270*/  LEA.HI.SX32 R14, R12, R19, 0x1c ;  /* 0x000000130c0e7211 */ /* 0x000fe400078fe2ff */
[----:B------:R-:W-:-:S03]  /*0280*/  LOP3.LUT R12, R7, 0x1, RZ, 0xc0, !PT ;  /* 0x00000001070c7812 */ /* 0x000fc600078ec0ff */
[----:B------:R-:W-:-:S04]  /*0290*/  IMAD R19, R14, -0x1d, R11 ;  /* 0xffffffe30e137824 */ /* 0x000fc800078e020b */
[----:B------:R-:W-:-:S05]  /*02a0*/  IMAD R14, R12, 0x1c, R19 ;  /* 0x0000001c0c0e7824 */ /* 0x000fca00078e0213 */
[----:B------:R-:W-:-:S13]  /*02b0*/  ISETP.GE.AND P0, PT, R14, 0x1, PT ;  /* 0x000000010e00780c */ /* 0x000fda0003f06270 */
[----:B------:R-:W-:Y:S05]  /*02c0*/  @!P0 BRA `(.L_x_1) ;  /* 0x000000a000008947 */ /* 0x000fea0003800000 */
[----:B------:R-:W-:Y:S01]  /*02d0*/  IMAD R19, R2, 0xc40, R19 ;  /* 0x00000c4002137824 */ /* 0x000fe200078e0213 */
[----:B------:R-:W-:-:S04]  /*02e0*/  MOV R16, 0x4 ;  /* 0x0000000400107802 */ /* 0x000fc80000000f00 */
[----:B------:R-:W-:-:S05]  /*02f0*/  IADD3 R14, R19, -0x39, RZ ;  /* 0xffffffc7130e7810 */ /* 0x000fca0007ffe0ff */
[----:B------:R-:W-:Y:S01]  /*0300*/  IMAD R19, R9, 0x18800, R14 ;  /* 0x0001880009137824 */ /* 0x000fe200078e020e */
[----:B------:R-:W-:-:S03]  /*0310*/  SHF.R.S32.HI R14, RZ, 0x1, R8 ;  /* 0x00000001ff0e7819 */ /* 0x000fc60000011408 */
[----:B------:R-:W-:-:S04]  /*0320*/  IMAD R19, R12, 0x1c, R19 ;  /* 0x0000001c0c137824 */ /* 0x000fc800078e0213 */
[----:B------:R-:W-:-:S04]  /*0330*/  IMAD R14, R14, 0x70, R19 ;  /* 0x000000700e0e7824 */ /* 0x000fc800078e0213 */
[----:B------:R-:W-:-:S04]  /*0340*/  IMAD R17, R17, 0x38, R14 ;  /* 0x0000003811117824 */ /* 0x000fc800078e020e */
[----:B------:R-:W-:-:S06]  /*0350*/  IMAD.WIDE R16, R17, R16, c[0x0][0x160] ;  /* 0x0000580011107625 */ /* 0x000fcc00078e0210 */
[----:B------:R0:W5:Y:S02]  /*0360*/  LDG.E.CONSTANT R16, [R16.64] ;  /* 0x0000000410107981 */ /* 0x000164000c1e9900 */
.L_x_1:
[----:B------:R-:W-:Y:S05]  /*0370*/  BSYNC B0 ;  /* 0x0000000000007941 */ /* 0x000fea0003800000 */
.L_x_0:
[----:B------:R-:W-:Y:S01]  /*0380*/  LEA.HI.SX32 R15, R10, R15, 0x1c ;  /* 0x0000000f0a0f7211 */ /* 0x000fe200078fe2ff */
[----:B-----5:R1:W-:Y:S01]  /*0390*/  STS [R11.X4], R16 ;  /* 0x000000100b007388 */ /* 0x0203e20000004800 */
[----:B------:R-:W-:Y:S01]  /*03a0*/  IADD3 R10, R11, 0x27, RZ ;  /* 0x000000270b0a7810 */ /* 0x000fe20007ffe0ff */
[----:B------:R-:W-:Y:S01]  /*03b0*/  IMAD R13, R13, -0x57, R3 ;  /* 0xffffffa90d0d7824 */ /* 0x000fe200078e0203 */
[----:B------:R-:W-:Y:S01]  /*03c0*/  BSSY B0, `(.L_x_2) ;  /* 0x0000021000007945 */ /* 0x000fe20003800000 */
[----:B------:R-:W-:Y:S02]  /*03d0*/  IMAD.IADD R12, R0, 0x1, R15 ;  /* 0x00000001000c7824 */ /* 0x000fe400078e020f */
[----:B------:R-:W-:-:S03]  /*03e0*/  IMAD.HI R14, R10, 0x2f149903, RZ ;  /* 0x2f1499030a0e7827 */ /* 0x000fc600078e02ff */
[----:B------:R-:W-:Y:S01]  /*03f0*/  ISETP.GE.AND P0, PT, R12, 0x1, PT ;  /* 0x000000010c00780c */ /* 0x000fe20003f06270 */
[----:B------:R-:W-:-:S04]  /*0400*/  IMAD.MOV.U32 R12, RZ, RZ, RZ ;  /* 0x000000ffff0c7224 */ /* 0x000fc800078e00ff */
[----:B------:R-:W-:Y:S01]  /*0410*/  IMAD.HI R12, R13, -0x72c234f7, R12 ;  /* 0x8d3dcb090d0c7827 */ /* 0x000fe200078e020c */
[----:B------:R-:W-:-:S04]  /*0420*/  SHF.R.U32.HI R13, RZ, 0x1f, R14 ;  /* 0x0000001fff0d7819 */ /* 0x000fc8000001160e */
[----:B------:R-:W-:Y:S01]  /*0430*/  LEA.HI.SX32 R13, R14, R13, 0x1c ;  /* 0x0000000d0e0d7211 */ /* 0x000fe200078fe2ff */
[----:B------:R-:W-:Y:S01]  /*0440*/  HFMA2.MMA R14, -RZ, RZ, 0, 0 ;  /* 0x00000000ff0e7435 */ /* 0x000fe200000001ff */
[----:B0-----:R-:W-:Y:S01]  /*0450*/  SHF.R.U32.HI R17, RZ, 0x1f, R12 ;  /* 0x0000001fff117819 */ /* 0x001fe2000001160c */
[----:B------:R-:W-:Y:S05]  /*0460*/  @!P0 BRA `(.L_x_3) ;  /* 0x0000016000008947 */ /* 0x000fea0003800000 */
[----:B-1----:R-:W-:-:S04]  /*0470*/  IMAD.MOV.U32 R4, RZ, RZ, RZ ;  /* 0x000000ffff047224 */ /* 0x002fc800078e00ff */
        /* <DEDUP_REMOVED lines=8> */
[----:B------:R-:W-:Y:S01]  /*0500*/  IADD3 R5, R11, 0x1c0, RZ ;  /* 0x000001c00b057810 */ /* 0x000fe20007ffe0ff */
[----:B------:R-:W-:-:S04]  /*0510*/  IMAD R14, R9, 0x18800, R4 ;  /* 0x00018800090e7824 */ /* 0x000fc800078e0204 */
[----:B------:R-:W-:Y:S01]  /*0520*/  IMAD.HI R5, R5, 0x2f149903, RZ ;  /* 0x2f14990305057827 */ /* 0x000fe200078e02ff */
[----:B------:R-:W-:-:S04]  /*0530*/  IADD3 R19, R14, -0x39, RZ ;  /* 0xffffffc70e137810 */ /* 0x000fc80007ffe0ff */
[----:B------:R-:W-:-:S04]  /*0540*/  SHF.R.U32.HI R4, RZ, 0x1f, R5 ;  /* 0x0000001fff047819 */ /* 0x000fc80000011605 */
[----:B------:R-:W-:Y:S02]  /*0550*/  LEA.HI.SX32 R4, R5, R4, 0x1c ;  /* 0x0000000405047211 */ /* 0x000fe400078fe2ff */
[----:B------:R-:W-:-:S03]  /*0560*/  SHF.R.S32.HI R5, RZ, 0x1, R8 ;  /* 0x00000001ff057819 */ /* 0x000fc60000011408 */
[----:B------:R-:W-:-:S04]  /*0570*/  IMAD R4, R4, 0xc40, R19 ;  /* 0x00000c4004047824 */ /* 0x000fc800078e0213 */
[----:B------:R-:W-:Y:S02]  /*0580*/  IMAD R4, R5, 0x70, R4 ;  /* 0x0000007005047824 */ /* 0x000fe400078e0204 */
[----:B------:R-:W-:Y:S02]  /*0590*/  IMAD.MOV.U32 R5, RZ, RZ, 0x4 ;  /* 0x00000004ff057424 */ /* 0x000fe400078e00ff */
[----:B------:R-:W-:-:S04]  /*05a0*/  IMAD R4, R15, 0x38, R4 ;  /* 0x000000380f047824 */ /* 0x000fc800078e0204 */
[----:B------:R-:W-:-:S05]  /*05b0*/  IMAD.WIDE R4, R4, R5, c[0x0][0x160] ;  /* 0x0000580004047625 */ /* 0x000fca00078e0205 */
[----:B------:R0:W5:Y:S02]  /*05c0*/  LDG.E.CONSTANT R14, [R4.64] ;  /* 0x00000004040e7981 */ /* 0x000164000c1e9900 */
.L_x_3:
[----:B-1----:R-:W-:Y:S05]  /*05d0*/  BSYNC B0 ;  /* 0x0000000000007941 */ /* 0x002fea0003800000 */
.L_x_2:
[----:B------:R-:W-:Y:S01]  /*05e0*/  LEA.HI.SX32 R17, R12, R17, 0x1c ;  /* 0x000000110c117211 */ /* 0x000fe200078fe2ff */
[----:B-----5:R1:W-:Y:S01]  /*05f0*/  STS [R11.X4+0x700], R14 ;  /* 0x0007000e0b007388 */ /* 0x0203e20000004800 */
[----:B0-----:R-:W-:Y:S01]  /*0600*/  IADD3 R4, R11, 0x34, RZ ;  /* 0x000000340b047810 */ /* 0x001fe20007ffe0ff */
[----:B------:R-:W-:Y:S01]  /*0610*/  IMAD R13, R13, -0x57, R10 ;  /* 0xffffffa90d0d7824 */ /* 0x000fe200078e020a */
[----:B------:R-:W-:Y:S01]  /*0620*/  IADD3 R5, R0, R17, RZ ;  /* 0x0000001100057210 */ /* 0x000fe20007ffe0ff */
[----:B------:R-:W-:Y:S01]  /*0630*/  IMAD.MOV.U32 R12, RZ, RZ, RZ ;  /* 0x000000ffff0c7224 */ /* 0x000fe200078e00ff */
[----:B------:R-:W-:Y:S01]  /*0640*/  BSSY B0, `(.L_x_4) ;  /* 0x000001f000007945 */ /* 0x000fe20003800000 */
[----:B------:R-:W-:Y:S01]  /*0650*/  IMAD.HI R15, R4, 0x2f149903, RZ ;  /* 0x2f149903040f7827 */ /* 0x000fe200078e02ff */
[----:B------:R-:W-:-:S03]  /*0660*/  ISETP.GE.AND P0, PT, R5, 0x1, PT ;  /* 0x000000010500780c */ /* 0x000fc60003f06270 */
[----:B------:R-:W-:Y:S01]  /*0670*/  IMAD.HI R10, R13, -0x72c234f7, R12 ;  /* 0x8d3dcb090d0a7827 */ /* 0x000fe200078e020c */
[----:B------:R-:W-:-:S04]  /*0680*/  SHF.R.U32.HI R12, RZ, 0x1f, R15 ;  /* 0x0000001fff0c7819 */ /* 0x000fc8000001160f */
[----:B------:R-:W-:Y:S02]  /*0690*/  LEA.HI.SX32 R5, R15, R12, 0x1c ;  /* 0x0000000c0f057211 */ /* 0x000fe400078fe2ff */
[----:B------:R-:W-:Y:S02]  /*06a0*/  SHF.R.U32.HI R13, RZ, 0x1f, R10 ;  /* 0x0000001fff0d7819 */ /* 0x000fe4000001160a */
[----:B------:R-:W-:Y:S01]  /*06b0*/  MOV R12, RZ ;  /* 0x000000ff000c7202 */ /* 0x000fe20000000f00 */
        /* <DEDUP_REMOVED lines=18> */
[----:B------:R-:W-:Y:S01]  /*07e0*/  IMAD R2, R3, 0x70, R2 ;  /* 0x0000007003027824 */ /* 0x000fe200078e0202 */
[----:B------:R-:W-:-:S03]  /*07f0*/  HFMA2.MMA R3, -RZ, RZ, 0, 2.384185791015625e-07 ;  /* 0x00000004ff037435 */ /* 0x000fc600000001ff */
[----:B------:R-:W-:-:S07]  /*0800*/  IMAD R2, R17, 0x38, R2 ;  /* 0x0000003811027824 */ /* 0x000fce00078e0202 */
[----:B------:R-:W-:-:S05]  /*0810*/  IMAD.WIDE R2, R2, R3, c[0x0][0x160] ;  /* 0x0000580002027625 */ /* 0x000fca00078e0203 */
[----:B------:R0:W5:Y:S02]  /*0820*/  LDG.E.CONSTANT R12, [R2.64] ;  /* 0x00000004020c7981 */ /* 0x000164000c1e9900 */
.L_x_5:
[----:B-1----:R-:W-:Y:S05]  /*0830*/  BSYNC B0 ;  /* 0x0000000000007941 */ /* 0x002fea0003800000 */
.L_x_4:
[----:B------:R-:W-:Y:S01]  /*0840*/  LEA.HI.SX32 R13, R10, R13, 0x1c ;  /* 0x0000000d0a0d7211 */ /* 0x000fe200078fe2ff */
[----:B------:R-:W-:Y:S01]  /*0850*/  IMAD R5, R5, -0x57, R4 ;  /* 0xffffffa905057824 */ /* 0x000fe200078e0204 */
[----:B------:R-:W-:Y:S01]  /*0860*/  IADD3 R10, R11, 0x41, RZ ;  /* 0x000000410b0a7810 */ /* 0x000fe20007ffe0ff */
[----:B------:R-:W-:Y:S01]  /*0870*/  BSSY B0, `(.L_x_6) ;  /* 0x0000023000007945 */ /* 0x000fe20003800000 */
[----:B------:R-:W-:Y:S01]  /*0880*/  MOV R4, RZ ;  /* 0x000000ff00047202 */ /* 0x000fe20000000f00 */
[----:B0-----:R-:W-:Y:S01]  /*0890*/  IMAD.IADD R2, R0, 0x1, R13 ;  /* 0x0000000100027824 */ /* 0x001fe200078e020d */
[----:B-----5:R0:W-:Y:S01]  /*08a0*/  STS [R11.X4+0xe00], R12 ;  /* 0x000e000c0b007388 */ /* 0x0201e20000004800 */
[----:B------:R-:W-:-:S03]  /*08b0*/  IMAD.HI R3, R10, 0x2f149903, RZ ;  /* 0x2f1499030a037827 */ /* 0x000fc600078e02ff */
[----:B------:R-:W-:Y:S01]  /*08c0*/  ISETP.GE.AND P0, PT, R2, 0x1, PT ;  /* 0x000000010200780c */ /* 0x000fe20003f06270 */
[----:B------:R-:W-:Y:S01]  /*08d0*/  IMAD.HI R4, R5, -0x72c234f7, R4 ;  /* 0x8d3dcb0905047827 */ /* 0x000fe200078e0204 */
[----:B------:R-:W-:-:S04]  /*08e0*/  SHF.R.U32.HI R2, RZ, 0x1f, R3 ;  /* 0x0000001fff027819 */ /* 0x000fc80000011603 */
[----:B------:R-:W-:Y:S01]  /*08f0*/  LEA.HI.SX32 R5, R3, R2, 0x1c ;  /* 0x0000000203057211 */ /* 0x000fe200078fe2ff */
[----:B0-----:R-:W-:Y:S01]  /*0900*/  IMAD.MOV.U32 R12, RZ, RZ, RZ ;  /* 0x000000ffff0c7224 */ /* 0x001fe200078e00ff */
[----:B------:R-:W-:-:S05]  /*0910*/  SHF.R.U32.HI R15, RZ, 0x1f, R4 ;  /* 0x0000001fff0f7819 */ /* 0x000fca0000011604 */
[----:B------:R-:W-:Y:S05]  /*0920*/  @!P0 BRA `(.L_x_7) ;  /* 0x0000017000008947 */ /* 0x000fea0003800000 */
[----:B------:R-:W-:Y:S01]  /*0930*/  HFMA2.MMA R2, -RZ, RZ, 0, 0 ;  /* 0x00000000ff027435 */ /* 0x000fe200000001ff */
[----:B------:R-:W-:-:S09]  /*0940*/  IADD3 R3, R11, 0xa, RZ ;  /* 0x0000000a0b037810 */ /* 0x000fd20007ffe0ff */
        /* <DEDUP_REMOVED lines=21> */
.L_x_7:
[----:B------:R-:W-:Y:S05]  /*0aa0*/  BSYNC B0 ;  /* 0x0000000000007941 */ /* 0x000fea0003800000 */
.L_x_6:
[----:B------:R-:W-:Y:S01]  /*0ab0*/  LEA.HI.SX32 R15, R4, R15, 0x1c ;  /* 0x0000000f040f7211 */ /* 0x000fe200078fe2ff */
[----:B-----5:R1:W-:Y:S01]  /*0ac0*/  STS [R11.X4+0x1500], R12 ;  /* 0x0015000c0b007388 */ /* 0x0203e20000004800 */
[----:B0-----:R-:W-:Y:S01]  /*0ad0*/  IMAD R3, R5, -0x57, R10 ;  /* 0xffffffa905037824 */ /* 0x001fe200078e020a */
[----:B------:R-:W-:Y:S01]  /*0ae0*/  BSSY B0, `(.L_x_8) ;  /* 0x000001f000007945 */ /* 0x000fe20003800000 */
[----:B------:R-:W-:Y:S02]  /*0af0*/  IADD3 R2, R0, R15, RZ ;  /* 0x0000000f00027210 */ /* 0x000fe40007ffe0ff */
[----:B------:R-:W-:Y:S02]  /*0b00*/  MOV R10, RZ ;  /* 0x000000ff000a7202 */ /* 0x000fe40000000f00 */
[----:B------:R-:W-:Y:S01]  /*0b10*/  ISETP.GE.AND P0, PT, R2, 0x1, PT ;  /* 0x000000010200780c */ /* 0x000fe20003f06270 */
[----:B------:R-:W-:-:S04]  /*0b20*/  IMAD.MOV.U32 R2, RZ, RZ, RZ ;  /* 0x000000ffff027224 */ /* 0x000fc800078e00ff */
[----:B------:R-:W-:-:S05]  /*0b30*/  IMAD.HI R2, R3, -0x72c234f7, R2 ;  /* 0x8d3dcb0903027827 */ /* 0x000fca00078e0202 */
[----:B------:R-:W-:-:S03]  /*0b40*/  SHF.R.U32.HI R3, RZ, 0x1f, R2 ;  /* 0x0000001fff037819 */ /* 0x000fc60000011602 */
[----:B------:R-:W-:Y:S05]  /*0b50*/  @!P0 BRA `(.L_x_9) ;  /* 0x0000017000008947 */ /* 0x000fea0003800000 */
[----:B-1----:R-:W-:Y:S01]  /*0b60*/  IADD3 R5, R11, 0x17, RZ ;  /* 0x000000170b057810 */ /* 0x002fe20007ffe0ff */
[----:B------:R-:W-:-:S04]  /*0b70*/  IMAD.MOV.U32 R4, RZ, RZ, RZ ;  /* 0x000000ffff047224 */ /* 0x000fc800078e00ff */
        /* <DEDUP_REMOVED lines=21> */
.L_x_9:
[----:B-1----:R-:W-:Y:S05]  /*0cd0*/  BSYNC B0 ;  /* 0x0000000000007941 */ /* 0x002fea0003800000 */
.L_x_8:
[----:B0-----:R-:W-:Y:S01]  /*0ce0*/  LEA.HI.SX32 R5, R2, R3, 0x1c ;  /* 0x0000000302057211 */ /* 0x001fe200078fe2ff */
[----:B-----5:R0:W-:Y:S01]  /*0cf0*/  STS [R11.X4+0x1c00], R10 ;  /* 0x001c000a0b007388 */ /* 0x0201e20000004800 */
[----:B------:R-:W-:Y:S01]  /*0d00*/  BSSY B0, `(.L_x_10) ;  /* 0x000001c000007945 */ /* 0x000fe20003800000 */
[----:B------:R-:W-:Y:S02]  /*0d10*/  MOV R12, RZ ;  /* 0x000000ff000c7202 */ /* 0x000fe40000000f00 */
[----:B------:R-:W-:-:S05]  /*0d20*/  IMAD.IADD R2, R0, 0x1, R5 ;  /* 0x0000000100027824 */ /* 0x000fca00078e0205 */
[----:B------:R-:W-:-:S13]  /*0d30*/  ISETP.GE.AND P0, PT, R2, 0x1, PT ;  /* 0x000000010200780c */ /* 0x000fda0003f06270 */
[----:B------:R-:W-:Y:S05]  /*0d40*/  @!P0 BRA `(.L_x_11) ;  /* 0x0000017000008947 */ /* 0x000fea0003800000 */
[----:B0-----:R-:W-:Y:S01]  /*0d50*/  IADD3 R3, R11, 0x7, RZ ;  /* 0x000000070b037810 */ /* 0x001fe20007ffe0ff */
        /* <DEDUP_REMOVED lines=22> */
.L_x_11:
[----:B0-----:R-:W-:Y:S05]  /*0ec0*/  BSYNC B0 ;  /* 0x0000000000007941 */ /* 0x001fea0003800000 */
.L_x_10:
[----:B-----5:R0:W-:Y:S01]  /*0ed0*/  STS [R11.X4+0x2300], R12 ;  /* 0x0023000c0b007388 */ /* 0x0201e20000004800 */
[----:B------:R-:W-:Y:S01]  /*0ee0*/  ISETP.GT.AND P0, PT, R11, 0x5f, PT ;  /* 0x0000005f0b00780c */ /* 0x000fe20003f04270 */
[----:B------:R-:W-:Y:S01]  /*0ef0*/  BSSY B0, `(.L_x_12) ;  /* 0x0000029000007945 */ /* 0x000fe20003800000 */
[----:B------:R-:W-:-:S11]  /*0f00*/  IMAD.MOV.U32 R4, RZ, RZ, RZ ;  /* 0x000000ffff047224 */ /* 0x000fd600078e00ff */
[----:B------:R-:W-:Y:S05]  /*0f10*/  @P0 BRA `(.L_x_13) ;  /* 0x0000026000000947 */ /* 0x000fea0003800000 */
[----:B0-----:R-:W-:Y:S01]  /*0f20*/  IADD3 R2, R11, 0x4e, RZ ;  /* 0x0000004e0b027810 */ /* 0x001fe20007ffe0ff */
[----:B------:R-:W-:Y:S04]  /*0f30*/  BSSY B1, `(.L_x_14) ;  /* 0x0000023000017945 */ /* 0x000fe80003800000 */
[----:B------:R-:W-:-:S05]  /*0f40*/  IMAD.HI R3, R2, 0x2f149903, RZ ;  /* 0x2f14990302037827 */ /* 0x000fca00078e02ff */
[----:B------:R-:W-:-:S04]  /*0f50*/  SHF.R.U32.HI R10, RZ, 0x1f, R3 ;  /* 0x0000001fff0a7819 */ /* 0x000fc80000011603 */
[----:B------:R-:W-:-:S05]  /*0f60*/  LEA.HI.SX32 R3, R3, R10, 0x1c ;  /* 0x0000000a03037211 */ /* 0x000fca00078fe2ff */
[----:B------:R-:W-:Y:S01]  /*0f70*/  IMAD R3, R3, -0x57, R2 ;  /* 0xffffffa903037824 */ /* 0x000fe200078e0202 */
[----:B------:R-:W-:-:S05]  /*0f80*/  MOV R2, RZ ;  /* 0x000000ff00027202 */ /* 0x000fca0000000f00 */
[----:B------:R-:W-:-:S05]  /*0f90*/  IMAD.HI R2, R3, -0x72c234f7, R2 ;  /* 0x8d3dcb0903027827 */ /* 0x000fca00078e0202 */
[----:B------:R-:W-:-:S04]  /*0fa0*/  SHF.R.U32.HI R3, RZ, 0x1f, R2 ;  /* 0x0000001fff037819 */ /* 0x000fc80000011602 */
[----:B------:R-:W-:-:S05]  /*0fb0*/  LEA.HI.SX32 R5, R2, R3, 0x1c ;  /* 0x0000000302057211 */ /* 0x000fca00078fe2ff */
[----:B------:R-:W-:-:S05]  /*0fc0*/  IMAD.IADD R0, R0, 0x1, R5 ;  /* 0x0000000100007824 */ /* 0x000fca00078e0205 */
[----:B------:R-:W-:-:S13]  /*0fd0*/  ISETP.GE.AND P0, PT, R0, 0x1, PT ;  /* 0x000000010000780c */ /* 0x000fda0003f06270 */
        /* <DEDUP_REMOVED lines=12> */
[----:B------:R-:W-:Y:S01]  /*10a0*/  IMAD R0, R9, 0x18800, R0 ;  /* 0x0001880009007824 */ /* 0x000fe200078e0200 */
[----:B------:R-:W-:-:S03]  /*10b0*/  SHF.R.S32.HI R7, RZ, 0x1, R8 ;  /* 0x00000001ff077819 */ /* 0x000fc60000011408 */
[----:B------:R-:W-:Y:S01]  /*10c0*/  IMAD.HI R2, R2, 0x2f149903, RZ ;  /* 0x2f14990302027827 */ /* 0x000fe200078e02ff */
[----:B------:R-:W-:-:S04]  /*10d0*/  IADD3 R0, R0, -0x39, RZ ;  /* 0xffffffc700007810 */ /* 0x000fc80007ffe0ff */
[----:B------:R-:W-:-:S04]  /*10e0*/  SHF.R.U32.HI R3, RZ, 0x1f, R2 ;  /* 0x0000001fff037819 */ /* 0x000fc80000011602 */
[----:B------:R-:W-:-:S05]  /*10f0*/  LEA.HI.SX32 R3, R2, R3, 0x1c ;  /* 0x0000000302037211 */ /* 0x000fca00078fe2ff */
[----:B------:R-:W-:Y:S02]  /*1100*/  IMAD R0, R3, 0xc40, R0 ;  /* 0x00000c4003007824 */ /* 0x000fe400078e0200 */
[----:B------:R-:W-:Y:S02]  /*1110*/  IMAD.MOV.U32 R3, RZ, RZ, 0x4 ;  /* 0x00000004ff037424 */ /* 0x000fe400078e00ff */
[----:B------:R-:W-:-:S04]  /*1120*/  IMAD R0, R7, 0x70, R0 ;  /* 0x0000007007007824 */ /* 0x000fc800078e0200 */
[----:B------:R-:W-:-:S04]  /*1130*/  IMAD R0, R5, 0x38, R0 ;  /* 0x0000003805007824 */ /* 0x000fc800078e0200 */
[----:B------:R-:W-:-:S05]  /*1140*/  IMAD.WIDE R2, R0, R3, c[0x0][0x160] ;  /* 0x0000580000027625 */ /* 0x000fca00078e0203 */
[----:B------:R0:W5:Y:S02]  /*1150*/  LDG.E.CONSTANT R4, [R2.64] ;  /* 0x0000000402047981 */ /* 0x000164000c1e9900 */
.L_x_15:
[----:B------:R-:W-:Y:S05]  /*1160*/  BSYNC B1 ;  /* 0x0000000000017941 */ /* 0x000fea0003800000 */
.L_x_14:
[----:B-----5:R1:W-:Y:S02]  /*1170*/  STS [R11.X4+0x2a00], R4 ;  /* 0x002a00040b007388 */ /* 0x0203e40000004800 */
.L_x_13:
[----:B0-----:R-:W-:Y:S05]  /*1180*/  BSYNC B0 ;  /* 0x0000000000007941 */ /* 0x001fea0003800000 */
.L_x_12:
[----:B------:R-:W-:Y:S02]  /*1190*/  ISETP.GT.AND P0, PT, R11, 0x11f, PT ;  /* 0x0000011f0b00780c */ /* 0x000fe40003f04270 */
[----:B------:R-:W-:-:S11]  /*11a0*/  MOV R0, 0x4 ;  /* 0x0000000400007802 */ /* 0x000fd60000000f00 */
[----:B------:R-:W-:-:S04]  /*11b0*/  @!P0 IMAD R5, R9, 0x120, R11 ;  /* 0x0000012009058824 */ /* 0x000fc800078e020b */
[----:B-1----:R-:W-:-:S06]  /*11c0*/  @!P0 IMAD.WIDE R4, R5, R0, c[0x0][0x168] ;  /* 0x00005a0005048625 */ /* 0x002fcc00078e0200 */
[----:B------:R-:W2:Y:S01]  /*11d0*/  @!P0 LDG.E.CONSTANT R4, [R4.64] ;  /* 0x0000000404048981 */ /* 0x000ea2000c1e9900 */
[----:B------:R-:W-:-:S04]  /*11e0*/  IMAD.MOV.U32 R10, RZ, RZ, RZ ;  /* 0x000000ffff0a7224 */ /* 0x000fc800078e00ff */
[----:B------:R-:W-:-:S05]  /*11f0*/  IMAD.HI R3, R11, -0x6db6db6d, R10 ;  /* 0x924924930b037827 */ /* 0x000fca00078e020a */
[----:B------:R-:W-:-:S04]  /*1200*/  SHF.R.U32.HI R2, RZ, 0x1f, R3 ;  /* 0x0000001fff027819 */ /* 0x000fc80000011603 */
[----:B------:R-:W-:-:S05]  /*1210*/  LEA.HI.SX32 R3, R3, R2, 0x1d ;  /* 0x0000000203037211 */ /* 0x000fca00078feaff */
[C---:B------:R-:W-:Y:S02]  /*1220*/  IMAD R2, R3.reuse, -0xe, R11 ;  /* 0xfffffff203027824 */ /* 0x040fe400078e020b */
[----:B------:R-:W-:-:S03]  /*1230*/  IMAD R25, R3, 0x24, RZ ;  /* 0x0000002403197824 */ /* 0x000fc600078e02ff */
[----:B------:R-:W-:Y:S01]  /*1240*/  SHF.L.U32 R6, R2, 0x1, RZ ;  /* 0x0000000102067819 */ /* 0x000fe200000006ff */
[----:B------:R-:W-:-:S04]  /*1250*/  IMAD R2, R3, 0x310, R2 ;  /* 0x0000031003027824 */ /* 0x000fc800078e0202 */
[----:B------:R-:W-:Y:S02]  /*1260*/  IMAD R14, R3, 0x57, R6 ;  /* 0x00000057030e7824 */ /* 0x000fe400078e0206 */
[----:B------:R-:W-:-:S04]  /*1270*/  IMAD R9, R9, 0x6200, R2 ;  /* 0x0000620009097824 */ /* 0x000fc800078e0202 */
[----:B------:R-:W-:-:S04]  /*1280*/  IMAD R3, R8, 0xe, R9 ;  /* 0x0000000e08037824 */ /* 0x000fc800078e0209 */
[----:B------:R-:W-:Y:S01]  /*1290*/  IMAD.WIDE R2, R3, R0, c[0x0][0x170] ;  /* 0x00005c0003027625 */ /* 0x000fe200078e0200 */
[----:B--2---:R-:W-:Y:S04]  /*12a0*/  @!P0 STS [R11.X4+0x2b80], R4 ;  /* 0x002b80040b008388 */ /* 0x004fe80000004800 */
[----:B------:R-:W-:Y:S06]  /*12b0*/  BAR.SYNC 0x0 ;  /* 0x0000000000007b1d */ /* 0x000fec0000000000 */
[----:B------:R-:W-:Y:S04]  /*12c0*/  LDS R15, [R25+0x2b80] ;  /* 0x002b8000190f7984 */ /* 0x000fe80000000800 */
[----:B------:R-:W0:Y:S04]  /*12d0*/  LDS R16, [R14.X4] ;  /* 0x000000000e107984 */ /* 0x000e280000004800 */
[----:B------:R-:W-:Y:S04]  /*12e0*/  LDS R18, [R25+0x2b8c] ;  /* 0x002b8c0019127984 */ /* 0x000fe80000000800 */
[----:B------:R-:W1:Y:S04]  /*12f0*/  LDS R17, [R14.X4+0x74] ;  /* 0x000074000e117984 */ /* 0x000e680000004800 */
[----:B------:R-:W-:Y:S04]  /*1300*/  LDS R20, [R25+0x2b98] ;  /* 0x002b980019147984 */ /* 0x000fe80000000800 */
[----:B------:R-:W2:Y:S04]  /*1310*/  LDS R19, [R14.X4+0xe8] ;  /* 0x0000e8000e137984 */ /* 0x000ea80000004800 */
[----:B------:R-:W-:Y:S04]  /*1320*/  LDS R22, [R25+0x2b84] ;  /* 0x002b840019167984 */ /* 0x000fe80000000800 */
[----:B------:R-:W3:Y:S04]  /*1330*/  LDS R21, [R14.X4+0x4] ;  /* 0x000004000e157984 */ /* 0x000ee80000004800 */
[----:B------:R-:W-:Y:S04]  /*1340*/  LDS R24, [R25+0x2b90] ;  /* 0x002b900019187984 */ /* 0x000fe80000000800 */
[----:B------:R-:W4:Y:S04]  /*1350*/  LDS R23, [R14.X4+0x78] ;  /* 0x000078000e177984 */ /* 0x000f280000004800 */
[----:B------:R-:W-:Y:S04]  /*1360*/  LDS R12, [R25+0x2b9c] ;  /* 0x002b9c00190c7984 */ /* 0x000fe80000000800 */
[----:B------:R-:W5:Y:S01]  /*1370*/  LDS R13, [R14.X4+0xec] ;  /* 0x0000ec000e0d7984 */ /* 0x000f620000004800 */
[----:B0-----:R-:W-:-:S03]  /*1380*/  FFMA R15, R15, R16, RZ ;  /* 0x000000100f0f7223 */ /* 0x001fc600000000ff */
[----:B------:R-:W-:Y:S04]  /*1390*/  LDS R7, [R25+0x2b88] ;  /* 0x002b880019077984 */ /* 0x000fe80000000800 */
[----:B------:R-:W0:Y:S01]  /*13a0*/  LDS R10, [R14.X4+0x8] ;  /* 0x000008000e0a7984 */ /* 0x000e220000004800 */
[----:B-1----:R-:W-:-:S03]  /*13b0*/  FFMA R15, R18, R17, R15 ;  /* 0x00000011120f7223 */ /* 0x002fc6000000000f */
[----:B------:R-:W-:Y:S04]  /*13c0*/  LDS R5, [R25+0x2b94] ;  /* 0x002b940019057984 */ /* 0x000fe80000000800 */
[----:B------:R-:W1:Y:S01]  /*13d0*/  LDS R6, [R14.X4+0x7c] ;  /* 0x00007c000e067984 */ /* 0x000e620000004800 */
[----:B--2---:R-:W-:-:S03]  /*13e0*/  FFMA R15, R20, R19, R15 ;  /* 0x00000013140f7223 */ /* 0x004fc6000000000f */
[----:B------:R-:W-:Y:S04]  /*13f0*/  LDS R4, [R25+0x2ba0] ;  /* 0x002ba00019047984 */ /* 0x000fe80000000800 */
[----:B------:R-:W2:Y:S01]  /*1400*/  LDS R11, [R14.X4+0xf0] ;  /* 0x0000f0000e0b7984 */ /* 0x000ea20000004800 */
[----:B---3--:R-:W-:-:S04]  /*1410*/  FFMA R15, R22, R21, R15 ;  /* 0x00000015160f7223 */ /* 0x008fc8000000000f */
[----:B----4-:R-:W-:-:S04]  /*1420*/  FFMA R15, R24, R23, R15 ;  /* 0x00000017180f7223 */ /* 0x010fc8000000000f */
[----:B-----5:R-:W-:-:S04]  /*1430*/  FFMA R12, R12, R13, R15 ;  /* 0x0000000d0c0c7223 */ /* 0x020fc8000000000f */
[----:B0-----:R-:W-:-:S04]  /*1440*/  FFMA R7, R7, R10, R12 ;  /* 0x0000000a07077223 */ /* 0x001fc8000000000c */
[----:B-1----:R-:W-:-:S04]  /*1450*/  FFMA R5, R5, R6, R7 ;  /* 0x0000000605057223 */ /* 0x002fc80000000007 */
[----:B--2---:R-:W-:-:S05]  /*1460*/  FFMA R4, R4, R11, R5 ;  /* 0x0000000b04047223 */ /* 0x004fca0000000005 */
[----:B------:R-:W-:-:S05]  /*1470*/  FMNMX R5, RZ, R4, !PT ;  /* 0x00000004ff057209 */ /* 0x000fca0007800000 */
[----:B------:R-:W-:Y:S01]  /*1480*/  STG.E [R2.64], R5 ;  /* 0x0000000502007986 */ /* 0x000fe2000c101904 */
[----:B------:R-:W-:Y:S05]  /*1490*/  EXIT ;  /* 0x000000000000794d */ /* 0x000fea0003800000 */
.L_x_16:
[----:B------:R-:W-:-:S00]  /*14a0*/  BRA `(.L_x_16) ;  /* 0xfffffff000007947 */ /* 0x000fc0000383ffff */
[----:B------:R-:W-:-:S00]  /*14b0*/  NOP ;  /* 0x0000000000007918 */ /* 0x000fc00000000000 */
        /* <DEDUP_REMOVED lines=12> */
.L_x_17:


//--------------------- .nv.shared.candidate0     --------------------------
	.section	.nv.shared.candidate0,"aw",@nobits
	.align	4
.nv.shared.candidate0:
	.zero		12288
